//
// Generated by NVIDIA NVVM Compiler
//
// Compiler Build ID: CL-36424714
// Cuda compilation tools, release 13.0, V13.0.88
// Based on NVVM 20.0.0
//

.version 9.0
.target sm_100
.address_size 64

	// .globl	add_tensor_cuda_kernel

.visible .entry add_tensor_cuda_kernel(
	.param .u64 .ptr .align 1 add_tensor_cuda_kernel_param_0,
	.param .u64 .ptr .align 1 add_tensor_cuda_kernel_param_1,
	.param .u64 .ptr .align 1 add_tensor_cuda_kernel_param_2,
	.param .u32 add_tensor_cuda_kernel_param_3
)
{
	.reg .pred 	%p<2>;
	.reg .b32 	%r<6>;
	.reg .b32 	%f<4>;
	.reg .b64 	%rd<11>;

	ld.param.u64 	%rd1, [add_tensor_cuda_kernel_param_0];
	ld.param.u64 	%rd2, [add_tensor_cuda_kernel_param_1];
	ld.param.u64 	%rd3, [add_tensor_cuda_kernel_param_2];
	ld.param.u32 	%r2, [add_tensor_cuda_kernel_param_3];
	mov.u32 	%r3, %ctaid.x;
	mov.u32 	%r4, %ntid.x;
	mov.u32 	%r5, %tid.x;
	mad.lo.s32 	%r1, %r3, %r4, %r5;
	setp.ge.s32 	%p1, %r1, %r2;
	@%p1 bra 	$L__BB0_2;
	cvta.to.global.u64 	%rd4, %rd1;
	cvta.to.global.u64 	%rd5, %rd2;
	cvta.to.global.u64 	%rd6, %rd3;
	mul.wide.s32 	%rd7, %r1, 4;
	add.s64 	%rd8, %rd4, %rd7;
	ld.global.f32 	%f1, [%rd8];
	add.s64 	%rd9, %rd5, %rd7;
	ld.global.f32 	%f2, [%rd9];
	add.f32 	%f3, %f1, %f2;
	add.s64 	%rd10, %rd6, %rd7;
	st.global.f32 	[%rd10], %f3;
$L__BB0_2:
	ret;

}


// ===== COMPILED SASS (sm_100) =====

	.target	sm_100

	.elftype	@"ET_EXEC"


//--------------------- .note.nv.tkinfo           --------------------------
	.section	.note.nv.tkinfo,"",@"SHT_NOTE"
	.sectionflags	@"SHF_NOTE_NV_TKINFO"
	.tkinfo
        /*0018*/ 	.word	0x00000002
        /*0030*/ 	.string	""
        /*0030*/ 	.string	"ptxas"
        /*0030*/ 	.string	"Cuda compilation tools, release 13.0, V13.0.88"
        /*0030*/ 	.string	"Build cuda_13.0.r13.0/compiler.36424714_0"
        /*0030*/ 	.string	"-arch sm_100 -m 64 "



//--------------------- .note.nv.cuinfo           --------------------------
	.section	.note.nv.cuinfo,"",@"SHT_NOTE"
	.sectionflags	@"SHF_NOTE_NV_CUINFO"
        /*0018*/ 	.short	0x0002
        /*001a*/ 	.short	0x0064
        /*001c*/ 	.short	0x0082
	.zero		2


//--------------------- .nv.info                  --------------------------
	.section	.nv.info,"",@"SHT_CUDA_INFO"
	.align	4


	//----- nvinfo : EIATTR_REGCOUNT
	.align		4
        /*0000*/ 	.byte	0x04, 0x2f
        /*0002*/ 	.short	(.L_1 - .L_0)
	.align		4
.L_0:
        /*0004*/ 	.word	index@(add_tensor_cuda_kernel)
        /*0008*/ 	.word	0x0000000c


	//----- nvinfo : EIATTR_FRAME_SIZE
	.align		4
.L_1:
        /*000c*/ 	.byte	0x04, 0x11
        /*000e*/ 	.short	(.L_3 - .L_2)
	.align		4
.L_2:
        /*0010*/ 	.word	index@(add_tensor_cuda_kernel)
        /*0014*/ 	.word	0x00000000


	//----- nvinfo : EIATTR_MIN_STACK_SIZE
	.align		4
.L_3:
        /*0018*/ 	.byte	0x04, 0x12
        /*001a*/ 	.short	(.L_5 - .L_4)
	.align		4
.L_4:
        /*001c*/ 	.word	index@(add_tensor_cuda_kernel)
        /*0020*/ 	.word	0x00000000
.L_5:


//--------------------- .nv.compat                --------------------------
	.section	.nv.compat,"",@"SHT_CUDA_COMPAT_INFO"
	.align	4
        /*0000*/ 	.byte	0x02, 0x09, 0x00, 0x00, 0x02, 0x02, 0x01, 0x00, 0x02, 0x05, 0x05, 0x00, 0x03, 0x07, 0x01, 0x01
        /*0010*/ 	.byte	0x02, 0x03, 0x00, 0x00, 0x02, 0x06, 0x01, 0x00, 0x04, 0x0b, 0x08, 0x00, 0x09, 0x00, 0x00, 0x00
        /*0020*/ 	.byte	0x00, 0x00, 0x00, 0x00


//--------------------- .nv.info.add_tensor_cuda_kernel --------------------------
	.section	.nv.info.add_tensor_cuda_kernel,"",@"SHT_CUDA_INFO"
	.sectionflags	@""
	.align	4


	//----- nvinfo : EIATTR_CUDA_API_VERSION
	.align		4
        /*0000*/ 	.byte	0x04, 0x37
        /*0002*/ 	.short	(.L_7 - .L_6)
.L_6:
        /*0004*/ 	.word	0x00000082


	//----- nvinfo : EIATTR_KPARAM_INFO
	.align		4
.L_7:
        /*0008*/ 	.byte	0x04, 0x17
        /*000a*/ 	.short	(.L_9 - .L_8)
.L_8:
        /*000c*/ 	.word	0x00000000
        /*0010*/ 	.short	0x0003
        /*0012*/ 	.short	0x0018
        /*0014*/ 	.byte	0x00, 0xf0, 0x11, 0x00


	//----- nvinfo : EIATTR_KPARAM_INFO
	.align		4
.L_9:
        /*0018*/ 	.byte	0x04, 0x17
        /*001a*/ 	.short	(.L_11 - .L_10)
.L_10:
        /*001c*/ 	.word	0x00000000
        /*0020*/ 	.short	0x0002
        /*0022*/ 	.short	0x0010
        /*0024*/ 	.byte	0x00, 0xf5, 0x21, 0x00


	//----- nvinfo : EIATTR_KPARAM_INFO
	.align		4
.L_11:
        /*0028*/ 	.byte	0x04, 0x17
        /*002a*/ 	.short	(.L_13 - .L_12)
.L_12:
        /*002c*/ 	.word	0x00000000
        /*0030*/ 	.short	0x0001
        /*0032*/ 	.short	0x0008
        /*0034*/ 	.byte	0x00, 0xf5, 0x21, 0x00


	//----- nvinfo : EIATTR_KPARAM_INFO
	.align		4
.L_13:
        /*0038*/ 	.byte	0x04, 0x17
        /*003a*/ 	.short	(.L_15 - .L_14)
.L_14:
        /*003c*/ 	.word	0x00000000
        /*0040*/ 	.short	0x0000
        /*0042*/ 	.short	0x0000
        /*0044*/ 	.byte	0x00, 0xf5, 0x21, 0x00


	//----- nvinfo : EIATTR_SPARSE_MMA_MASK
	.align		4
.L_15:
        /*0048*/ 	.byte	0x03, 0x50
        /*004a*/ 	.short	0x0000


	//----- nvinfo : EIATTR_MAXREG_COUNT
	.align		4
        /*004c*/ 	.byte	0x03, 0x1b
        /*004e*/ 	.short	0x00ff


	//----- nvinfo : EIATTR_MERCURY_ISA_VERSION
	.align		4
        /*0050*/ 	.byte	0x03, 0x5f
        /*0052*/ 	.short	0x0101


	//----- nvinfo : EIATTR_VRC_CTA_INIT_COUNT
	.align		4
        /*0054*/ 	.byte	0x02, 0x4a
	.zero		1
	.zero		1


	//----- nvinfo : EIATTR_EXIT_INSTR_OFFSETS
	.align		4
        /*0058*/ 	.byte	0x04, 0x1c
        /*005a*/ 	.short	(.L_17 - .L_16)


	//   ....[0]....
.L_16:
        /*005c*/ 	.word	0x00000070


	//   ....[1]....
        /*0060*/ 	.word	0x00000130


	//----- nvinfo : EIATTR_CBANK_PARAM_SIZE
	.align		4
.L_17:
        /*0064*/ 	.byte	0x03, 0x19
        /*0066*/ 	.short	0x001c


	//----- nvinfo : EIATTR_PARAM_CBANK
	.align		4
        /*0068*/ 	.byte	0x04, 0x0a
        /*006a*/ 	.short	(.L_19 - .L_18)
	.align		4
.L_18:
        /*006c*/ 	.word	index@(.nv.constant0.add_tensor_cuda_kernel)
        /*0070*/ 	.short	0x0380
        /*0072*/ 	.short	0x001c


	//----- nvinfo : EIATTR_SW_WAR
	.align		4
.L_19:
        /*0074*/ 	.byte	0x04, 0x36
        /*0076*/ 	.short	(.L_21 - .L_20)
.L_20:
        /*0078*/ 	.word	0x00000008
.L_21:


//--------------------- .nv.callgraph             --------------------------
	.section	.nv.callgraph,"",@"SHT_CUDA_CALLGRAPH"
	.align	4
	.sectionentsize	8
	.align		4
        /*0000*/ 	.word	0x00000000
	.align		4
        /*0004*/ 	.word	0xffffffff
	.align		4
        /*0008*/ 	.word	0x00000000
	.align		4
        /*000c*/ 	.word	0xfffffffe
	.align		4
        /*0010*/ 	.word	0x00000000
	.align		4
        /*0014*/ 	.word	0xfffffffd
	.align		4
        /*0018*/ 	.word	0x00000000
	.align		4
        /*001c*/ 	.word	0xfffffffc


//--------------------- .text.add_tensor_cuda_kernel --------------------------
	.section	.text.add_tensor_cuda_kernel,"ax",@progbits
	.align	128
        .global         add_tensor_cuda_kernel
        .type           add_tensor_cuda_kernel,@function
        .size           add_tensor_cuda_kernel,(.L_x_1 - add_tensor_cuda_kernel)
        .other          add_tensor_cuda_kernel,@"STO_CUDA_ENTRY STV_DEFAULT"
add_tensor_cuda_kernel:
.text.add_tensor_cuda_kernel:
[----:B------:R-:W-:Y:S01]  /*0000*/  LDC R1, c[0x0][0x37c] ;  /* 0x0000df00ff017b82 */ /* 0x000fe20000000800 */
[----:B------:R-:W0:Y:S07]  /*0010*/  S2R R0, SR_TID.X ;  /* 0x0000000000007919 */ /* 0x000e2e0000002100 */
[----:B------:R-:W0:Y:S01]  /*0020*/  S2UR UR4, SR_CTAID.X ;  /* 0x00000000000479c3 */ /* 0x000e220000002500 */
[----:B------:R-:W1:Y:S07]  /*0030*/  LDCU UR5, c[0x0][0x398] ;  /* 0x00007300ff0577ac */ /* 0x000e6e0008000800 */
[----:B------:R-:W0:Y:S02]  /*0040*/  LDC R9, c[0x0][0x360] ;  /* 0x0000d800ff097b82 */ /* 0x000e240000000800 */
[----:B0-----:R-:W-:-:S05]  /*0050*/  IMAD R9, R9, UR4, R0 ;  /* 0x0000000409097c24 */ /* 0x001fca000f8e0200 */
[----:B-1----:R-:W-:-:S13]  /*0060*/  ISETP.GE.AND P0, PT, R9, UR5, PT ;  /* 0x0000000509007c0c */ /* 0x002fda000bf06270 */
[----:B------:R-:W-:Y:S05]  /*0070*/  @P0 EXIT ;  /* 0x000000000000094d */ /* 0x000fea0003800000 */
[----:B------:R-:W0:Y:S01]  /*0080*/  LDC.64 R2, c[0x0][0x380] ;  /* 0x0000e000ff027b82 */ /* 0x000e220000000a00 */
[----:B------:R-:W1:Y:S07]  /*0090*/  LDCU.64 UR4, c[0x0][0x358] ;  /* 0x00006b00ff0477ac */ /* 0x000e6e0008000a00 */
[----:B------:R-:W2:Y:S08]  /*00a0*/  LDC.64 R4, c[0x0][0x388] ;  /* 0x0000e200ff047b82 */ /* 0x000eb00000000a00 */
[----:B------:R-:W3:Y:S01]  /*00b0*/  LDC.64 R6, c[0x0][0x390] ;  /* 0x0000e400ff067b82 */ /* 0x000ee20000000a00 */
[----:B0-----:R-:W-:-:S06]  /*00c0*/  IMAD.WIDE R2, R9, 0x4, R2 ;  /* 0x0000000409027825 */ /* 0x001fcc00078e0202 */
[----:B-1----:R-:W4:Y:S01]  /*00d0*/  LDG.E R2, desc[UR4][R2.64] ;  /* 0x0000000402027981 */ /* 0x002f22000c1e1900 */
[----:B--2---:R-:W-:-:S06]  /*00e0*/  IMAD.WIDE R4, R9, 0x4, R4 ;  /* 0x0000000409047825 */ /* 0x004fcc00078e0204 */
[----:B------:R-:W4:Y:S01]  /*00f0*/  LDG.E R5, desc[UR4][R4.64] ;  /* 0x0000000404057981 */ /* 0x000f22000c1e1900 */
[----:B---3--:R-:W-:-:S04]  /*0100*/  IMAD.WIDE R6, R9, 0x4, R6 ;  /* 0x0000000409067825 */ /* 0x008fc800078e0206 */
[----:B----4-:R-:W-:-:S05]  /*0110*/  FADD R9, R2, R5 ;  /* 0x0000000502097221 */ /* 0x010fca0000000000 */
[----:B------:R-:W-:Y:S01]  /*0120*/  STG.E desc[UR4][R6.64], R9 ;  /* 0x0000000906007986 */ /* 0x000fe2000c101904 */
[----:B------:R-:W-:Y:S05]  /*0130*/  EXIT ;  /* 0x000000000000794d */ /* 0x000fea0003800000 */
.L_x_0:
[----:B------:R-:W-:-:S00]  /*0140*/  BRA `(.L_x_0) ;  /* 0xfffffffc00fc7947 */ /* 0x000fc0000383ffff */
[----:B------:R-:W-:-:S00]  /*0150*/  NOP ;  /* 0x0000000000007918 */ /* 0x000fc00000000000 */
        /* <DEDUP_REMOVED lines=10> */
.L_x_1:


//--------------------- .nv.shared.reserved.0     --------------------------
	.section	.nv.shared.reserved.0,"aw",@nobits
	.weak		__nv_reservedSMEM_offset_0_alias
	.size		__nv_reservedSMEM_offset_0_alias, 0, 64
	.other		__nv_reservedSMEM_offset_0_alias,@"STO_CUDA_RESERVED_SHARED STV_DEFAULT"
__nv_reservedSMEM_offset_0_alias:
	.zero		0
	.zero		64


//--------------------- .nv.constant0.add_tensor_cuda_kernel --------------------------
	.section	.nv.constant0.add_tensor_cuda_kernel,"a",@progbits
	.sectionflags	@""
	.align	4
.nv.constant0.add_tensor_cuda_kernel:
	.zero		924


//--------------------- SYMBOLS --------------------------

	.type		.nv.reservedSmem.offset0,@object
	.size		.nv.reservedSmem.offset0,0x4
